//
// Generated by NVIDIA NVVM Compiler
//
// Compiler Build ID: CL-36424714
// Cuda compilation tools, release 13.0, V13.0.88
// Based on NVVM 20.0.0
//

.version 9.0
.target sm_100
.address_size 64

	// .globl	_Z19_2dProjectionKernelv
.extern .func  (.param .b32 func_retval0) vprintf
(
	.param .b64 vprintf_param_0,
	.param .b64 vprintf_param_1
)
;
.global .align 1 .b8 $str[7] = {37, 100, 44, 37, 100, 10};

.visible .entry _Z19_2dProjectionKernelv()
{
	.local .align 8 .b8 	__local_depot0[8];
	.reg .b64 	%SP;
	.reg .b64 	%SPL;
	.reg .b32 	%r<11>;
	.reg .b64 	%rd<5>;

	mov.u64 	%SPL, __local_depot0;
	cvta.local.u64 	%SP, %SPL;
	add.u64 	%rd1, %SP, 0;
	add.u64 	%rd2, %SPL, 0;
	mov.u32 	%r1, %ctaid.y;
	mov.u32 	%r2, %ntid.y;
	mov.u32 	%r3, %tid.y;
	mad.lo.s32 	%r4, %r1, %r2, %r3;
	mov.u32 	%r5, %ctaid.x;
	mov.u32 	%r6, %ntid.x;
	mov.u32 	%r7, %tid.x;
	mad.lo.s32 	%r8, %r5, %r6, %r7;
	st.local.v2.u32 	[%rd2], {%r4, %r8};
	mov.u64 	%rd3, $str;
	cvta.global.u64 	%rd4, %rd3;
	{ // callseq 0, 0
	.param .b64 param0;
	st.param.b64 	[param0], %rd4;
	.param .b64 param1;
	st.param.b64 	[param1], %rd1;
	.param .b32 retval0;
	call.uni (retval0), 
	vprintf, 
	(
	param0, 
	param1
	);
	ld.param.b32 	%r9, [retval0];
	} // callseq 0
	ret;

}


// ===== COMPILED SASS (sm_100) =====

	.target	sm_100

	.elftype	@"ET_EXEC"


//--------------------- .note.nv.tkinfo           --------------------------
	.section	.note.nv.tkinfo,"",@"SHT_NOTE"
	.sectionflags	@"SHF_NOTE_NV_TKINFO"
	.tkinfo
        /*0018*/ 	.word	0x00000002
        /*0030*/ 	.string	""
        /*0030*/ 	.string	"ptxas"
        /*0030*/ 	.string	"Cuda compilation tools, release 13.0, V13.0.88"
        /*0030*/ 	.string	"Build cuda_13.0.r13.0/compiler.36424714_0"
        /*0030*/ 	.string	"-arch sm_100 -m 64 "



//--------------------- .note.nv.cuinfo           --------------------------
	.section	.note.nv.cuinfo,"",@"SHT_NOTE"
	.sectionflags	@"SHF_NOTE_NV_CUINFO"
        /*0018*/ 	.short	0x0002
        /*001a*/ 	.short	0x0064
        /*001c*/ 	.short	0x0082
	.zero		2


//--------------------- .nv.info                  --------------------------
	.section	.nv.info,"",@"SHT_CUDA_INFO"
	.align	4


	//----- nvinfo : EIATTR_REGCOUNT
	.align		4
        /*0000*/ 	.byte	0x04, 0x2f
        /*0002*/ 	.short	(.L_2 - .L_1)
	.align		4
.L_1:
        /*0004*/ 	.word	index@(_Z19_2dProjectionKernelv)
        /*0008*/ 	.word	0x00000018


	//----- nvinfo : EIATTR_FRAME_SIZE
	.align		4
.L_2:
        /*000c*/ 	.byte	0x04, 0x11
        /*000e*/ 	.short	(.L_4 - .L_3)
	.align		4
.L_3:
        /*0010*/ 	.word	index@(_Z19_2dProjectionKernelv)
        /*0014*/ 	.word	0x00000008


	//----- nvinfo : EIATTR_MIN_STACK_SIZE
	.align		4
.L_4:
        /*0018*/ 	.byte	0x04, 0x12
        /*001a*/ 	.short	(.L_6 - .L_5)
	.align		4
.L_5:
        /*001c*/ 	.word	index@(_Z19_2dProjectionKernelv)
        /*0020*/ 	.word	0x00000008
.L_6:


//--------------------- .nv.compat                --------------------------
	.section	.nv.compat,"",@"SHT_CUDA_COMPAT_INFO"
	.align	4
        /*0000*/ 	.byte	0x02, 0x09, 0x00, 0x00, 0x02, 0x02, 0x01, 0x00, 0x02, 0x05, 0x05, 0x00, 0x03, 0x07, 0x01, 0x01
        /*0010*/ 	.byte	0x02, 0x03, 0x00, 0x00, 0x02, 0x06, 0x01, 0x00, 0x04, 0x0b, 0x08, 0x00, 0x09, 0x00, 0x00, 0x00
        /*0020*/ 	.byte	0x00, 0x00, 0x00, 0x00


//--------------------- .nv.info._Z19_2dProjectionKernelv --------------------------
	.section	.nv.info._Z19_2dProjectionKernelv,"",@"SHT_CUDA_INFO"
	.sectionflags	@""
	.align	4


	//----- nvinfo : EIATTR_CUDA_API_VERSION
	.align		4
        /*0000*/ 	.byte	0x04, 0x37
        /*0002*/ 	.short	(.L_8 - .L_7)
.L_7:
        /*0004*/ 	.word	0x00000082


	//----- nvinfo : EIATTR_SPARSE_MMA_MASK
	.align		4
.L_8:
        /*0008*/ 	.byte	0x03, 0x50
        /*000a*/ 	.short	0x0000


	//----- nvinfo : EIATTR_MAXREG_COUNT
	.align		4
        /*000c*/ 	.byte	0x03, 0x1b
        /*000e*/ 	.short	0x00ff


	//----- nvinfo : EIATTR_EXTERNS
	.align		4
        /*0010*/ 	.byte	0x04, 0x0f
        /*0012*/ 	.short	(.L_10 - .L_9)


	//   ....[0]....
	.align		4
.L_9:
        /*0014*/ 	.word	index@(vprintf)


	//----- nvinfo : EIATTR_MERCURY_ISA_VERSION
	.align		4
.L_10:
        /*0018*/ 	.byte	0x03, 0x5f
        /*001a*/ 	.short	0x0101


	//----- nvinfo : EIATTR_VRC_CTA_INIT_COUNT
	.align		4
        /*001c*/ 	.byte	0x02, 0x4a
	.zero		1
	.zero		1


	//----- nvinfo : EIATTR_SYSCALL_OFFSETS
	.align		4
        /*0020*/ 	.byte	0x04, 0x46
        /*0022*/ 	.short	(.L_12 - .L_11)


	//   ....[0]....
.L_11:
        /*0024*/ 	.word	0x00000150


	//----- nvinfo : EIATTR_EXIT_INSTR_OFFSETS
	.align		4
.L_12:
        /*0028*/ 	.byte	0x04, 0x1c
        /*002a*/ 	.short	(.L_14 - .L_13)


	//   ....[0]....
.L_13:
        /*002c*/ 	.word	0x00000160


	//----- nvinfo : EIATTR_SW_WAR
	.align		4
.L_14:
        /*0030*/ 	.byte	0x04, 0x36
        /*0032*/ 	.short	(.L_16 - .L_15)
.L_15:
        /*0034*/ 	.word	0x00000008
.L_16:


//--------------------- .nv.callgraph             --------------------------
	.section	.nv.callgraph,"",@"SHT_CUDA_CALLGRAPH"
	.align	4
	.sectionentsize	8
	.align		4
        /*0000*/ 	.word	0x00000000
	.align		4
        /*0004*/ 	.word	0xffffffff
	.align		4
        /*0008*/ 	.word	index@(_Z19_2dProjectionKernelv)
	.align		4
        /*000c*/ 	.word	index@(vprintf)
	.align		4
        /*0010*/ 	.word	0x00000000
	.align		4
        /*0014*/ 	.word	0xfffffffe
	.align		4
        /*0018*/ 	.word	0x00000000
	.align		4
        /*001c*/ 	.word	0xfffffffd
	.align		4
        /*0020*/ 	.word	0x00000000
	.align		4
        /*0024*/ 	.word	0xfffffffc


//--------------------- .nv.constant4             --------------------------
	.section	.nv.constant4,"a",@progbits
	.align	8
	.align		8
.nv.constant4:
        /*0000*/ 	.dword	vprintf
	.align		8
        /*0008*/ 	.dword	$str


//--------------------- .text._Z19_2dProjectionKernelv --------------------------
	.section	.text._Z19_2dProjectionKernelv,"ax",@progbits
	.align	128
        .global         _Z19_2dProjectionKernelv
        .type           _Z19_2dProjectionKernelv,@function
        .size           _Z19_2dProjectionKernelv,(.L_x_2 - _Z19_2dProjectionKernelv)
        .other          _Z19_2dProjectionKernelv,@"STO_CUDA_ENTRY STV_DEFAULT"
_Z19_2dProjectionKernelv:
.text._Z19_2dProjectionKernelv:
[----:B------:R-:W0:Y:S01]  /*0000*/  LDC R1, c[0x0][0x37c] ;  /* 0x0000df00ff017b82 */ /* 0x000e220000000800 */
[----:B------:R-:W1:Y:S01]  /*0010*/  S2R R3, SR_TID.Y ;  /* 0x0000000000037919 */ /* 0x000e620000002200 */
[----:B------:R-:W2:Y:S06]  /*0020*/  LDCU UR5, c[0x0][0x2fc] ;  /* 0x00005f80ff0577ac */ /* 0x000eac0008000800 */
[----:B------:R-:W1:Y:S01]  /*0030*/  S2UR UR4, SR_CTAID.Y ;  /* 0x00000000000479c3 */ /* 0x000e620000002600 */
[----:B0-----:R-:W-:Y:S01]  /*0040*/  VIADD R1, R1, 0xfffffff8 ;  /* 0xfffffff801017836 */ /* 0x001fe20000000000 */
[----:B------:R-:W0:Y:S06]  /*0050*/  S2R R5, SR_TID.X ;  /* 0x0000000000057919 */ /* 0x000e2c0000002100 */
[----:B------:R-:W1:Y:S08]  /*0060*/  LDC R2, c[0x0][0x364] ;  /* 0x0000d900ff027b82 */ /* 0x000e700000000800 */
[----:B------:R-:W0:Y:S08]  /*0070*/  S2UR UR6, SR_CTAID.X ;  /* 0x00000000000679c3 */ /* 0x000e300000002500 */
[----:B------:R-:W0:Y:S01]  /*0080*/  LDC R0, c[0x0][0x360] ;  /* 0x0000d800ff007b82 */ /* 0x000e220000000800 */
[----:B-1----:R-:W-:Y:S01]  /*0090*/  IMAD R2, R2, UR4, R3 ;  /* 0x0000000402027c24 */ /* 0x002fe2000f8e0203 */
[----:B------:R-:W1:Y:S01]  /*00a0*/  LDCU UR4, c[0x0][0x2f8] ;  /* 0x00005f00ff0477ac */ /* 0x000e620008000800 */
[----:B0-----:R-:W-:Y:S01]  /*00b0*/  IMAD R3, R0, UR6, R5 ;  /* 0x0000000600037c24 */ /* 0x001fe2000f8e0205 */
[----:B------:R-:W-:Y:S01]  /*00c0*/  MOV R0, 0x0 ;  /* 0x0000000000007802 */ /* 0x000fe20000000f00 */
[----:B------:R-:W0:Y:S01]  /*00d0*/  LDCU.64 UR6, c[0x4][0x8] ;  /* 0x01000100ff0677ac */ /* 0x000e220008000a00 */
[----:B-1----:R-:W-:-:S02]  /*00e0*/  IADD3 R6, P0, PT, R1, UR4, RZ ;  /* 0x0000000401067c10 */ /* 0x002fc4000ff1e0ff */
[----:B------:R1:W-:Y:S01]  /*00f0*/  STL.64 [R1], R2 ;  /* 0x0000000201007387 */ /* 0x0003e20000100a00 */
[----:B------:R1:W3:Y:S01]  /*0100*/  LDC.64 R8, c[0x4][R0] ;  /* 0x0100000000087b82 */ /* 0x0002e20000000a00 */
[----:B--2---:R-:W-:Y:S01]  /*0110*/  IADD3.X R7, PT, PT, RZ, UR5, RZ, P0, !PT ;  /* 0x00000005ff077c10 */ /* 0x004fe200087fe4ff */
[----:B0-----:R-:W-:Y:S01]  /*0120*/  IMAD.U32 R4, RZ, RZ, UR6 ;  /* 0x00000006ff047e24 */ /* 0x001fe2000f8e00ff */
[----:B-1----:R-:W-:-:S07]  /*0130*/  MOV R5, UR7 ;  /* 0x0000000700057c02 */ /* 0x002fce0008000f00 */
[----:B------:R-:W-:-:S07]  /*0140*/  LEPC R20, `(.L_x_0) ;  /* 0x000000001014794e */ /* 0x000fce0000000000 */
[----:B---3--:R-:W-:Y:S05]  /*0150*/  CALL.ABS.NOINC R8 ;  /* 0x0000000008007343 */ /* 0x008fea0003c00000 */
.L_x_0:
[----:B------:R-:W-:Y:S05]  /*0160*/  EXIT ;  /* 0x000000000000794d */ /* 0x000fea0003800000 */
.L_x_1:
[----:B------:R-:W-:-:S00]  /*0170*/  BRA `(.L_x_1) ;  /* 0xfffffffc00fc7947 */ /* 0x000fc0000383ffff */
[----:B------:R-:W-:-:S00]  /*0180*/  NOP ;  /* 0x0000000000007918 */ /* 0x000fc00000000000 */
[----:B------:R-:W-:-:S00]  /*0190*/  NOP ;  /* 0x0000000000007918 */ /* 0x000fc00000000000 */
[----:B------:R-:W-:-:S00]  /*01a0*/  NOP ;  /* 0x0000000000007918 */ /* 0x000fc00000000000 */
[----:B------:R-:W-:-:S00]  /*01b0*/  NOP ;  /* 0x0000000000007918 */ /* 0x000fc00000000000 */
[----:B------:R-:W-:-:S00]  /*01c0*/  NOP ;  /* 0x0000000000007918 */ /* 0x000fc00000000000 */
[----:B------:R-:W-:-:S00]  /*01d0*/  NOP ;  /* 0x0000000000007918 */ /* 0x000fc00000000000 */
[----:B------:R-:W-:-:S00]  /*01e0*/  NOP ;  /* 0x0000000000007918 */ /* 0x000fc00000000000 */
[----:B------:R-:W-:-:S00]  /*01f0*/  NOP ;  /* 0x0000000000007918 */ /* 0x000fc00000000000 */
.L_x_2:


//--------------------- .nv.global.init           --------------------------
	.section	.nv.global.init,"aw",@progbits
.nv.global.init:
	.type		$str,@object
	.size		$str,(.L_0 - $str)
$str:
        /*0000*/ 	.byte	0x25, 0x64, 0x2c, 0x25, 0x64, 0x0a, 0x00
.L_0:


//--------------------- .nv.shared.reserved.0     --------------------------
	.section	.nv.shared.reserved.0,"aw",@nobits
	.weak		__nv_reservedSMEM_offset_0_alias
	.size		__nv_reservedSMEM_offset_0_alias, 0, 64
	.other		__nv_reservedSMEM_offset_0_alias,@"STO_CUDA_RESERVED_SHARED STV_DEFAULT"
__nv_reservedSMEM_offset_0_alias:
	.zero		0
	.zero		64


//--------------------- .nv.constant0._Z19_2dProjectionKernelv --------------------------
	.section	.nv.constant0._Z19_2dProjectionKernelv,"a",@progbits
	.sectionflags	@""
	.align	4
.nv.constant0._Z19_2dProjectionKernelv:
	.zero		896


//--------------------- SYMBOLS --------------------------

	.type		.nv.reservedSmem.offset0,@object
	.size		.nv.reservedSmem.offset0,0x4
	.type		vprintf,@function
